//
// Generated by NVIDIA NVVM Compiler
//
// Compiler Build ID: CL-36424714
// Cuda compilation tools, release 13.0, V13.0.88
// Based on NVVM 20.0.0
//

.version 9.0
.target sm_100
.address_size 64

	// .globl	_Z14ArithmeticMeanPiS_

.visible .entry _Z14ArithmeticMeanPiS_(
	.param .u64 .ptr .align 1 _Z14ArithmeticMeanPiS__param_0,
	.param .u64 .ptr .align 1 _Z14ArithmeticMeanPiS__param_1
)
{
	.reg .pred 	%p<10>;
	.reg .b32 	%r<30>;
	.reg .b64 	%rd<7>;

	ld.param.u64 	%rd4, [_Z14ArithmeticMeanPiS__param_0];
	ld.param.u64 	%rd3, [_Z14ArithmeticMeanPiS__param_1];
	cvta.to.global.u64 	%rd1, %rd4;
	mov.u32 	%r1, %tid.x;
	mul.wide.u32 	%rd5, %r1, 4;
	add.s64 	%rd2, %rd1, %rd5;
	setp.gt.u32 	%p1, %r1, 255;
	@%p1 bra 	$L__BB0_2;
	ld.global.u32 	%r2, [%rd2+1024];
	ld.global.u32 	%r3, [%rd2];
	add.s32 	%r4, %r3, %r2;
	st.global.u32 	[%rd2], %r4;
$L__BB0_2:
	setp.gt.u32 	%p2, %r1, 127;
	@%p2 bra 	$L__BB0_4;
	ld.global.u32 	%r5, [%rd2+512];
	ld.global.u32 	%r6, [%rd2];
	add.s32 	%r7, %r6, %r5;
	st.global.u32 	[%rd2], %r7;
$L__BB0_4:
	setp.gt.u32 	%p3, %r1, 63;
	@%p3 bra 	$L__BB0_6;
	ld.global.u32 	%r8, [%rd2+256];
	ld.global.u32 	%r9, [%rd2];
	add.s32 	%r10, %r9, %r8;
	st.global.u32 	[%rd2], %r10;
$L__BB0_6:
	setp.gt.u32 	%p4, %r1, 31;
	@%p4 bra 	$L__BB0_8;
	ld.global.u32 	%r11, [%rd2+128];
	ld.global.u32 	%r12, [%rd2];
	add.s32 	%r13, %r12, %r11;
	st.global.u32 	[%rd2], %r13;
$L__BB0_8:
	setp.gt.u32 	%p5, %r1, 15;
	@%p5 bra 	$L__BB0_10;
	ld.global.u32 	%r14, [%rd2+64];
	ld.global.u32 	%r15, [%rd2];
	add.s32 	%r16, %r15, %r14;
	st.global.u32 	[%rd2], %r16;
$L__BB0_10:
	setp.gt.u32 	%p6, %r1, 7;
	@%p6 bra 	$L__BB0_12;
	ld.global.u32 	%r17, [%rd2+32];
	ld.global.u32 	%r18, [%rd2];
	add.s32 	%r19, %r18, %r17;
	st.global.u32 	[%rd2], %r19;
$L__BB0_12:
	setp.gt.u32 	%p7, %r1, 3;
	@%p7 bra 	$L__BB0_14;
	ld.global.u32 	%r20, [%rd2+16];
	ld.global.u32 	%r21, [%rd2];
	add.s32 	%r22, %r21, %r20;
	st.global.u32 	[%rd2], %r22;
$L__BB0_14:
	setp.gt.u32 	%p8, %r1, 1;
	@%p8 bra 	$L__BB0_16;
	ld.global.u32 	%r23, [%rd2+8];
	ld.global.u32 	%r24, [%rd2];
	add.s32 	%r25, %r24, %r23;
	st.global.u32 	[%rd2], %r25;
$L__BB0_16:
	setp.ne.s32 	%p9, %r1, 0;
	@%p9 bra 	$L__BB0_18;
	ld.global.u32 	%r26, [%rd1+4];
	ld.global.u32 	%r27, [%rd2];
	add.s32 	%r28, %r27, %r26;
	st.global.u32 	[%rd2], %r28;
$L__BB0_18:
	cvta.to.global.u64 	%rd6, %rd3;
	ld.global.u32 	%r29, [%rd1];
	st.global.u32 	[%rd6], %r29;
	ret;

}


// ===== COMPILED SASS (sm_100) =====

	.target	sm_100

	.elftype	@"ET_EXEC"


//--------------------- .note.nv.tkinfo           --------------------------
	.section	.note.nv.tkinfo,"",@"SHT_NOTE"
	.sectionflags	@"SHF_NOTE_NV_TKINFO"
	.tkinfo
        /*0018*/ 	.word	0x00000002
        /*0030*/ 	.string	""
        /*0030*/ 	.string	"ptxas"
        /*0030*/ 	.string	"Cuda compilation tools, release 13.0, V13.0.88"
        /*0030*/ 	.string	"Build cuda_13.0.r13.0/compiler.36424714_0"
        /*0030*/ 	.string	"-arch sm_100 -m 64 "



//--------------------- .note.nv.cuinfo           --------------------------
	.section	.note.nv.cuinfo,"",@"SHT_NOTE"
	.sectionflags	@"SHF_NOTE_NV_CUINFO"
        /*0018*/ 	.short	0x0002
        /*001a*/ 	.short	0x0064
        /*001c*/ 	.short	0x0082
	.zero		2


//--------------------- .nv.info                  --------------------------
	.section	.nv.info,"",@"SHT_CUDA_INFO"
	.align	4


	//----- nvinfo : EIATTR_REGCOUNT
	.align		4
        /*0000*/ 	.byte	0x04, 0x2f
        /*0002*/ 	.short	(.L_1 - .L_0)
	.align		4
.L_0:
        /*0004*/ 	.word	index@(_Z14ArithmeticMeanPiS_)
        /*0008*/ 	.word	0x0000000c


	//----- nvinfo : EIATTR_FRAME_SIZE
	.align		4
.L_1:
        /*000c*/ 	.byte	0x04, 0x11
        /*000e*/ 	.short	(.L_3 - .L_2)
	.align		4
.L_2:
        /*0010*/ 	.word	index@(_Z14ArithmeticMeanPiS_)
        /*0014*/ 	.word	0x00000000


	//----- nvinfo : EIATTR_MIN_STACK_SIZE
	.align		4
.L_3:
        /*0018*/ 	.byte	0x04, 0x12
        /*001a*/ 	.short	(.L_5 - .L_4)
	.align		4
.L_4:
        /*001c*/ 	.word	index@(_Z14ArithmeticMeanPiS_)
        /*0020*/ 	.word	0x00000000
.L_5:


//--------------------- .nv.compat                --------------------------
	.section	.nv.compat,"",@"SHT_CUDA_COMPAT_INFO"
	.align	4
        /*0000*/ 	.byte	0x02, 0x09, 0x00, 0x00, 0x02, 0x02, 0x01, 0x00, 0x02, 0x05, 0x05, 0x00, 0x03, 0x07, 0x01, 0x01
        /*0010*/ 	.byte	0x02, 0x03, 0x00, 0x00, 0x02, 0x06, 0x01, 0x00, 0x04, 0x0b, 0x08, 0x00, 0x09, 0x00, 0x00, 0x00
        /*0020*/ 	.byte	0x00, 0x00, 0x00, 0x00


//--------------------- .nv.info._Z14ArithmeticMeanPiS_ --------------------------
	.section	.nv.info._Z14ArithmeticMeanPiS_,"",@"SHT_CUDA_INFO"
	.sectionflags	@""
	.align	4


	//----- nvinfo : EIATTR_CUDA_API_VERSION
	.align		4
        /*0000*/ 	.byte	0x04, 0x37
        /*0002*/ 	.short	(.L_7 - .L_6)
.L_6:
        /*0004*/ 	.word	0x00000082


	//----- nvinfo : EIATTR_KPARAM_INFO
	.align		4
.L_7:
        /*0008*/ 	.byte	0x04, 0x17
        /*000a*/ 	.short	(.L_9 - .L_8)
.L_8:
        /*000c*/ 	.word	0x00000000
        /*0010*/ 	.short	0x0001
        /*0012*/ 	.short	0x0008
        /*0014*/ 	.byte	0x00, 0xf5, 0x21, 0x00


	//----- nvinfo : EIATTR_KPARAM_INFO
	.align		4
.L_9:
        /*0018*/ 	.byte	0x04, 0x17
        /*001a*/ 	.short	(.L_11 - .L_10)
.L_10:
        /*001c*/ 	.word	0x00000000
        /*0020*/ 	.short	0x0000
        /*0022*/ 	.short	0x0000
        /*0024*/ 	.byte	0x00, 0xf5, 0x21, 0x00


	//----- nvinfo : EIATTR_SPARSE_MMA_MASK
	.align		4
.L_11:
        /*0028*/ 	.byte	0x03, 0x50
        /*002a*/ 	.short	0x0000


	//----- nvinfo : EIATTR_MAXREG_COUNT
	.align		4
        /*002c*/ 	.byte	0x03, 0x1b
        /*002e*/ 	.short	0x00ff


	//----- nvinfo : EIATTR_MERCURY_ISA_VERSION
	.align		4
        /*0030*/ 	.byte	0x03, 0x5f
        /*0032*/ 	.short	0x0101


	//----- nvinfo : EIATTR_VRC_CTA_INIT_COUNT
	.align		4
        /*0034*/ 	.byte	0x02, 0x4a
	.zero		1
	.zero		1


	//----- nvinfo : EIATTR_EXIT_INSTR_OFFSETS
	.align		4
        /*0038*/ 	.byte	0x04, 0x1c
        /*003a*/ 	.short	(.L_13 - .L_12)


	//   ....[0]....
.L_12:
        /*003c*/ 	.word	0x00000540


	//----- nvinfo : EIATTR_CRS_STACK_SIZE
	.align		4
.L_13:
        /*0040*/ 	.byte	0x04, 0x1e
        /*0042*/ 	.short	(.L_15 - .L_14)
.L_14:
        /*0044*/ 	.word	0x00000000


	//----- nvinfo : EIATTR_CBANK_PARAM_SIZE
	.align		4
.L_15:
        /*0048*/ 	.byte	0x03, 0x19
        /*004a*/ 	.short	0x0010


	//----- nvinfo : EIATTR_PARAM_CBANK
	.align		4
        /*004c*/ 	.byte	0x04, 0x0a
        /*004e*/ 	.short	(.L_17 - .L_16)
	.align		4
.L_16:
        /*0050*/ 	.word	index@(.nv.constant0._Z14ArithmeticMeanPiS_)
        /*0054*/ 	.short	0x0380
        /*0056*/ 	.short	0x0010


	//----- nvinfo : EIATTR_SW_WAR
	.align		4
.L_17:
        /*0058*/ 	.byte	0x04, 0x36
        /*005a*/ 	.short	(.L_19 - .L_18)
.L_18:
        /*005c*/ 	.word	0x00000008
.L_19:


//--------------------- .nv.callgraph             --------------------------
	.section	.nv.callgraph,"",@"SHT_CUDA_CALLGRAPH"
	.align	4
	.sectionentsize	8
	.align		4
        /*0000*/ 	.word	0x00000000
	.align		4
        /*0004*/ 	.word	0xffffffff
	.align		4
        /*0008*/ 	.word	0x00000000
	.align		4
        /*000c*/ 	.word	0xfffffffe
	.align		4
        /*0010*/ 	.word	0x00000000
	.align		4
        /*0014*/ 	.word	0xfffffffd
	.align		4
        /*0018*/ 	.word	0x00000000
	.align		4
        /*001c*/ 	.word	0xfffffffc


//--------------------- .text._Z14ArithmeticMeanPiS_ --------------------------
	.section	.text._Z14ArithmeticMeanPiS_,"ax",@progbits
	.align	128
        .global         _Z14ArithmeticMeanPiS_
        .type           _Z14ArithmeticMeanPiS_,@function
        .size           _Z14ArithmeticMeanPiS_,(.L_x_19 - _Z14ArithmeticMeanPiS_)
        .other          _Z14ArithmeticMeanPiS_,@"STO_CUDA_ENTRY STV_DEFAULT"
_Z14ArithmeticMeanPiS_:
.text._Z14ArithmeticMeanPiS_:
[----:B------:R-:W-:Y:S01]  /*0000*/  LDC R1, c[0x0][0x37c] ;  /* 0x0000df00ff017b82 */ /* 0x000fe20000000800 */
[----:B------:R-:W0:Y:S07]  /*0010*/  S2R R9, SR_TID.X ;  /* 0x0000000000097919 */ /* 0x000e2e0000002100 */
[----:B------:R-:W1:Y:S01]  /*0020*/  LDC.64 R4, c[0x0][0x380] ;  /* 0x0000e000ff047b82 */ /* 0x000e620000000a00 */
[----:B------:R-:W2:Y:S01]  /*0030*/  LDCU.64 UR4, c[0x0][0x358] ;  /* 0x00006b00ff0477ac */ /* 0x000ea20008000a00 */
[----:B------:R-:W-:Y:S06]  /*0040*/  BSSY.RECONVERGENT B0, `(.L_x_0) ;  /* 0x0000011000007945 */ /* 0x000fec0003800200 */
[----:B------:R-:W3:Y:S01]  /*0050*/  LDC.64 R2, c[0x0][0x380] ;  /* 0x0000e000ff027b82 */ /* 0x000ee20000000a00 */
[C---:B0-----:R-:W-:Y:S01]  /*0060*/  ISETP.GT.U32.AND P6, PT, R9.reuse, 0xff, PT ;  /* 0x000000ff0900780c */ /* 0x041fe20003fc4070 */
[C---:B-1----:R-:W-:Y:S01]  /*0070*/  IMAD.WIDE.U32 R4, R9.reuse, 0x4, R4 ;  /* 0x0000000409047825 */ /* 0x042fe200078e0004 */
[----:B------:R-:W-:-:S02]  /*0080*/  ISETP.GT.U32.AND P0, PT, R9, 0x3f, PT ;  /* 0x0000003f0900780c */ /* 0x000fc40003f04070 */
[C---:B------:R-:W-:Y:S02]  /*0090*/  ISETP.GT.U32.AND P5, PT, R9.reuse, 0x7f, PT ;  /* 0x0000007f0900780c */ /* 0x040fe40003fa4070 */
[----:B------:R-:W-:Y:S02]  /*00a0*/  P2R R0, PR, RZ, 0x1 ;  /* 0x00000001ff007803 */ /* 0x000fe40000000000 */
[C---:B------:R-:W-:Y:S02]  /*00b0*/  ISETP.GT.U32.AND P4, PT, R9.reuse, 0x1f, PT ;  /* 0x0000001f0900780c */ /* 0x040fe40003f84070 */
[C---:B------:R-:W-:Y:S02]  /*00c0*/  ISETP.GT.U32.AND P3, PT, R9.reuse, 0xf, PT ;  /* 0x0000000f0900780c */ /* 0x040fe40003f64070 */
[C---:B------:R-:W-:Y:S02]  /*00d0*/  ISETP.GT.U32.AND P2, PT, R9.reuse, 0x7, PT ;  /* 0x000000070900780c */ /* 0x040fe40003f44070 */
[----:B------:R-:W-:-:S02]  /*00e0*/  ISETP.GT.U32.AND P1, PT, R9, 0x3, PT ;  /* 0x000000030900780c */ /* 0x000fc40003f24070 */
[----:B------:R-:W-:Y:S01]  /*00f0*/  ISETP.GT.U32.AND P0, PT, R9, 0x1, PT ;  /* 0x000000010900780c */ /* 0x000fe20003f04070 */
[----:B--23--:R-:W-:-:S12]  /*0100*/  @P6 BRA `(.L_x_1) ;  /* 0x0000000000106947 */ /* 0x00cfd80003800000 */
[----:B------:R-:W2:Y:S04]  /*0110*/  LDG.E R0, desc[UR4][R4.64+0x400] ;  /* 0x0004000404007981 */ /* 0x000ea8000c1e1900 */
[----:B------:R-:W2:Y:S02]  /*0120*/  LDG.E R7, desc[UR4][R4.64] ;  /* 0x0000000404077981 */ /* 0x000ea4000c1e1900 */
[----:B--2---:R-:W-:-:S05]  /*0130*/  IMAD.IADD R7, R0, 0x1, R7 ;  /* 0x0000000100077824 */ /* 0x004fca00078e0207 */
[----:B------:R0:W-:Y:S02]  /*0140*/  STG.E desc[UR4][R4.64], R7 ;  /* 0x0000000704007986 */ /* 0x0001e4000c101904 */
.L_x_1:
[----:B------:R-:W-:Y:S05]  /*0150*/  BSYNC.RECONVERGENT B0 ;  /* 0x0000000000007941 */ /* 0x000fea0003800200 */
.L_x_0:
[----:B------:R-:W-:Y:S01]  /*0160*/  BSSY.RECONVERGENT B0, `(.L_x_2) ;  /* 0x0000007000007945 */ /* 0x000fe20003800200 */
[----:B------:R-:W-:-:S03]  /*0170*/  ISETP.NE.AND P6, PT, R9, RZ, PT ;  /* 0x000000ff0900720c */ /* 0x000fc60003fc5270 */
[----:B------:R-:W-:Y:S10]  /*0180*/  @P5 BRA `(.L_x_3) ;  /* 0x0000000000105947 */ /* 0x000ff40003800000 */
[----:B------:R-:W2:Y:S04]  /*0190*/  LDG.E R0, desc[UR4][R4.64+0x200] ;  /* 0x0002000404007981 */ /* 0x000ea8000c1e1900 */
[----:B0-----:R-:W2:Y:S02]  /*01a0*/  LDG.E R7, desc[UR4][R4.64] ;  /* 0x0000000404077981 */ /* 0x001ea4000c1e1900 */
[----:B--2---:R-:W-:-:S05]  /*01b0*/  IMAD.IADD R7, R0, 0x1, R7 ;  /* 0x0000000100077824 */ /* 0x004fca00078e0207 */
[----:B------:R1:W-:Y:S02]  /*01c0*/  STG.E desc[UR4][R4.64], R7 ;  /* 0x0000000704007986 */ /* 0x0003e4000c101904 */
.L_x_3:
[----:B------:R-:W-:Y:S05]  /*01d0*/  BSYNC.RECONVERGENT B0 ;  /* 0x0000000000007941 */ /* 0x000fea0003800200 */
.L_x_2:
[----:B------:R-:W-:Y:S01]  /*01e0*/  ISETP.GT.U32.AND P5, PT, R9, 0x3f, PT ;  /* 0x0000003f0900780c */ /* 0x000fe20003fa4070 */
[----:B------:R-:W-:-:S12]  /*01f0*/  BSSY.RECONVERGENT B0, `(.L_x_4) ;  /* 0x0000006000007945 */ /* 0x000fd80003800200 */
[----:B------:R-:W-:Y:S05]  /*0200*/  @P5 BRA `(.L_x_5) ;  /* 0x0000000000105947 */ /* 0x000fea0003800000 */
[----:B------:R-:W2:Y:S04]  /*0210*/  LDG.E R0, desc[UR4][R4.64+0x100] ;  /* 0x0001000404007981 */ /* 0x000ea8000c1e1900 */
[----:B01----:R-:W2:Y:S02]  /*0220*/  LDG.E R7, desc[UR4][R4.64] ;  /* 0x0000000404077981 */ /* 0x003ea4000c1e1900 */
[----:B--2---:R-:W-:-:S05]  /*0230*/  IMAD.IADD R7, R0, 0x1, R7 ;  /* 0x0000000100077824 */ /* 0x004fca00078e0207 */
[----:B------:R2:W-:Y:S02]  /*0240*/  STG.E desc[UR4][R4.64], R7 ;  /* 0x0000000704007986 */ /* 0x0005e4000c101904 */
.L_x_5:
[----:B------:R-:W-:Y:S05]  /*0250*/  BSYNC.RECONVERGENT B0 ;  /* 0x0000000000007941 */ /* 0x000fea0003800200 */
.L_x_4:
[----:B------:R-:W-:Y:S04]  /*0260*/  BSSY.RECONVERGENT B0, `(.L_x_6) ;  /* 0x0000006000007945 */ /* 0x000fe80003800200 */
[----:B------:R-:W-:Y:S05]  /*0270*/  @P4 BRA `(.L_x_7) ;  /* 0x0000000000104947 */ /* 0x000fea0003800000 */
[----:B------:R-:W3:Y:S04]  /*0280*/  LDG.E R0, desc[UR4][R4.64+0x80] ;  /* 0x0000800404007981 */ /* 0x000ee8000c1e1900 */
[----:B012---:R-:W3:Y:S02]  /*0290*/  LDG.E R7, desc[UR4][R4.64] ;  /* 0x0000000404077981 */ /* 0x007ee4000c1e1900 */
[----:B---3--:R-:W-:-:S05]  /*02a0*/  IMAD.IADD R7, R0, 0x1, R7 ;  /* 0x0000000100077824 */ /* 0x008fca00078e0207 */
[----:B------:R3:W-:Y:S02]  /*02b0*/  STG.E desc[UR4][R4.64], R7 ;  /* 0x0000000704007986 */ /* 0x0007e4000c101904 */
.L_x_7:
[----:B------:R-:W-:Y:S05]  /*02c0*/  BSYNC.RECONVERGENT B0 ;  /* 0x0000000000007941 */ /* 0x000fea0003800200 */
.L_x_6:
[----:B------:R-:W-:Y:S04]  /*02d0*/  BSSY.RECONVERGENT B0, `(.L_x_8) ;  /* 0x0000006000007945 */ /* 0x000fe80003800200 */
[----:B------:R-:W-:Y:S05]  /*02e0*/  @P3 BRA `(.L_x_9) ;  /* 0x0000000000103947 */ /* 0x000fea0003800000 */
[----:B------:R-:W4:Y:S04]  /*02f0*/  LDG.E R0, desc[UR4][R4.64+0x40] ;  /* 0x0000400404007981 */ /* 0x000f28000c1e1900 */
[----:B0123--:R-:W4:Y:S02]  /*0300*/  LDG.E R7, desc[UR4][R4.64] ;  /* 0x0000000404077981 */ /* 0x00ff24000c1e1900 */
[----:B----4-:R-:W-:-:S05]  /*0310*/  IMAD.IADD R7, R0, 0x1, R7 ;  /* 0x0000000100077824 */ /* 0x010fca00078e0207 */
[----:B------:R4:W-:Y:S02]  /*0320*/  STG.E desc[UR4][R4.64], R7 ;  /* 0x0000000704007986 */ /* 0x0009e4000c101904 */
.L_x_9:
[----:B------:R-:W-:Y:S05]  /*0330*/  BSYNC.RECONVERGENT B0 ;  /* 0x0000000000007941 */ /* 0x000fea0003800200 */
.L_x_8:
[----:B------:R-:W-:Y:S04]  /*0340*/  BSSY.RECONVERGENT B0, `(.L_x_10) ;  /* 0x0000006000007945 */ /* 0x000fe80003800200 */
[----:B------:R-:W-:Y:S05]  /*0350*/  @P2 BRA `(.L_x_11) ;  /* 0x0000000000102947 */ /* 0x000fea0003800000 */
[----:B------:R-:W5:Y:S04]  /*0360*/  LDG.E R0, desc[UR4][R4.64+0x20] ;  /* 0x0000200404007981 */ /* 0x000f68000c1e1900 */
[----:B01234-:R-:W5:Y:S02]  /*0370*/  LDG.E R7, desc[UR4][R4.64] ;  /* 0x0000000404077981 */ /* 0x01ff64000c1e1900 */
[----:B-----5:R-:W-:-:S05]  /*0380*/  IMAD.IADD R7, R0, 0x1, R7 ;  /* 0x0000000100077824 */ /* 0x020fca00078e0207 */
[----:B------:R0:W-:Y:S02]  /*0390*/  STG.E desc[UR4][R4.64], R7 ;  /* 0x0000000704007986 */ /* 0x0001e4000c101904 */
.L_x_11:
[----:B------:R-:W-:Y:S05]  /*03a0*/  BSYNC.RECONVERGENT B0 ;  /* 0x0000000000007941 */ /* 0x000fea0003800200 */
.L_x_10:
[----:B------:R-:W-:Y:S04]  /*03b0*/  BSSY.RECONVERGENT B0, `(.L_x_12) ;  /* 0x0000006000007945 */ /* 0x000fe80003800200 */
[----:B------:R-:W-:Y:S05]  /*03c0*/  @P1 BRA `(.L_x_13) ;  /* 0x0000000000101947 */ /* 0x000fea0003800000 */
[----:B------:R-:W5:Y:S04]  /*03d0*/  LDG.E R0, desc[UR4][R4.64+0x10] ;  /* 0x0000100404007981 */ /* 0x000f68000c1e1900 */
[----:B01234-:R-:W5:Y:S02]  /*03e0*/  LDG.E R7, desc[UR4][R4.64] ;  /* 0x0000000404077981 */ /* 0x01ff64000c1e1900 */
[----:B-----5:R-:W-:-:S05]  /*03f0*/  IMAD.IADD R7, R0, 0x1, R7 ;  /* 0x0000000100077824 */ /* 0x020fca00078e0207 */
[----:B------:R0:W-:Y:S02]  /*0400*/  STG.E desc[UR4][R4.64], R7 ;  /* 0x0000000704007986 */ /* 0x0001e4000c101904 */
.L_x_13:
[----:B------:R-:W-:Y:S05]  /*0410*/  BSYNC.RECONVERGENT B0 ;  /* 0x0000000000007941 */ /* 0x000fea0003800200 */
.L_x_12:
[----:B------:R-:W-:Y:S04]  /*0420*/  BSSY.RECONVERGENT B0, `(.L_x_14) ;  /* 0x0000006000007945 */ /* 0x000fe80003800200 */
[----:B------:R-:W-:Y:S05]  /*0430*/  @P0 BRA `(.L_x_15) ;  /* 0x0000000000100947 */ /* 0x000fea0003800000 */
[----:B------:R-:W5:Y:S04]  /*0440*/  LDG.E R0, desc[UR4][R4.64+0x8] ;  /* 0x0000080404007981 */ /* 0x000f68000c1e1900 */
[----:B01234-:R-:W5:Y:S02]  /*0450*/  LDG.E R7, desc[UR4][R4.64] ;  /* 0x0000000404077981 */ /* 0x01ff64000c1e1900 */
[----:B-----5:R-:W-:-:S05]  /*0460*/  IMAD.IADD R7, R0, 0x1, R7 ;  /* 0x0000000100077824 */ /* 0x020fca00078e0207 */
[----:B------:R0:W-:Y:S02]  /*0470*/  STG.E desc[UR4][R4.64], R7 ;  /* 0x0000000704007986 */ /* 0x0001e4000c101904 */
.L_x_15:
[----:B------:R-:W-:Y:S05]  /*0480*/  BSYNC.RECONVERGENT B0 ;  /* 0x0000000000007941 */ /* 0x000fea0003800200 */
.L_x_14:
[----:B------:R-:W-:Y:S04]  /*0490*/  BSSY.RECONVERGENT B0, `(.L_x_16) ;  /* 0x0000007000007945 */ /* 0x000fe80003800200 */
[----:B------:R-:W-:Y:S05]  /*04a0*/  @P6 BRA `(.L_x_17) ;  /* 0x0000000000146947 */ /* 0x000fea0003800000 */
[----:B01234-:R-:W0:Y:S01]  /*04b0*/  LDC.64 R6, c[0x0][0x380] ;  /* 0x0000e000ff067b82 */ /* 0x01fe220000000a00 */
[----:B------:R-:W2:Y:S04]  /*04c0*/  LDG.E R9, desc[UR4][R4.64] ;  /* 0x0000000404097981 */ /* 0x000ea8000c1e1900 */
[----:B0-----:R-:W2:Y:S02]  /*04d0*/  LDG.E R6, desc[UR4][R6.64+0x4] ;  /* 0x0000040406067981 */ /* 0x001ea4000c1e1900 */
[----:B--2---:R-:W-:-:S05]  /*04e0*/  IMAD.IADD R9, R6, 0x1, R9 ;  /* 0x0000000106097824 */ /* 0x004fca00078e0209 */
[----:B------:R0:W-:Y:S02]  /*04f0*/  STG.E desc[UR4][R4.64], R9 ;  /* 0x0000000904007986 */ /* 0x0001e4000c101904 */
.L_x_17:
[----:B------:R-:W-:Y:S05]  /*0500*/  BSYNC.RECONVERGENT B0 ;  /* 0x0000000000007941 */ /* 0x000fea0003800200 */
.L_x_16:
[----:B------:R-:W5:Y:S01]  /*0510*/  LDG.E R3, desc[UR4][R2.64] ;  /* 0x0000000402037981 */ /* 0x000f62000c1e1900 */
[----:B01234-:R-:W5:Y:S03]  /*0520*/  LDC.64 R4, c[0x0][0x388] ;  /* 0x0000e200ff047b82 */ /* 0x01ff660000000a00 */
[----:B-----5:R-:W-:Y:S01]  /*0530*/  STG.E desc[UR4][R4.64], R3 ;  /* 0x0000000304007986 */ /* 0x020fe2000c101904 */
[----:B------:R-:W-:Y:S05]  /*0540*/  EXIT ;  /* 0x000000000000794d */ /* 0x000fea0003800000 */
.L_x_18:
[----:B------:R-:W-:-:S00]  /*0550*/  BRA `(.L_x_18) ;  /* 0xfffffffc00fc7947 */ /* 0x000fc0000383ffff */
[----:B------:R-:W-:-:S00]  /*0560*/  NOP ;  /* 0x0000000000007918 */ /* 0x000fc00000000000 */
        /* <DEDUP_REMOVED lines=9> */
.L_x_19:


//--------------------- .nv.shared.reserved.0     --------------------------
	.section	.nv.shared.reserved.0,"aw",@nobits
	.weak		__nv_reservedSMEM_offset_0_alias
	.size		__nv_reservedSMEM_offset_0_alias, 0, 64
	.other		__nv_reservedSMEM_offset_0_alias,@"STO_CUDA_RESERVED_SHARED STV_DEFAULT"
__nv_reservedSMEM_offset_0_alias:
	.zero		0
	.zero		64


//--------------------- .nv.constant0._Z14ArithmeticMeanPiS_ --------------------------
	.section	.nv.constant0._Z14ArithmeticMeanPiS_,"a",@progbits
	.sectionflags	@""
	.align	4
.nv.constant0._Z14ArithmeticMeanPiS_:
	.zero		912


//--------------------- SYMBOLS --------------------------

	.type		.nv.reservedSmem.offset0,@object
	.size		.nv.reservedSmem.offset0,0x4
